//
// Generated by NVIDIA NVVM Compiler
//
// Compiler Build ID: CL-36424714
// Cuda compilation tools, release 13.0, V13.0.88
// Based on NVVM 20.0.0
//

.version 9.0
.target sm_100
.address_size 64

	// .globl	_Z21gaussian_3d_coeff_gpuPKfS0_Pfi

.visible .entry _Z21gaussian_3d_coeff_gpuPKfS0_Pfi(
	.param .u64 .ptr .align 1 _Z21gaussian_3d_coeff_gpuPKfS0_Pfi_param_0,
	.param .u64 .ptr .align 1 _Z21gaussian_3d_coeff_gpuPKfS0_Pfi_param_1,
	.param .u64 .ptr .align 1 _Z21gaussian_3d_coeff_gpuPKfS0_Pfi_param_2,
	.param .u32 _Z21gaussian_3d_coeff_gpuPKfS0_Pfi_param_3
)
{
	.reg .pred 	%p<3>;
	.reg .b32 	%r<10>;
	.reg .b32 	%f<75>;
	.reg .b64 	%rd<13>;

	ld.param.u64 	%rd1, [_Z21gaussian_3d_coeff_gpuPKfS0_Pfi_param_0];
	ld.param.u64 	%rd2, [_Z21gaussian_3d_coeff_gpuPKfS0_Pfi_param_1];
	ld.param.u64 	%rd3, [_Z21gaussian_3d_coeff_gpuPKfS0_Pfi_param_2];
	ld.param.u32 	%r2, [_Z21gaussian_3d_coeff_gpuPKfS0_Pfi_param_3];
	mov.u32 	%r3, %ctaid.x;
	mov.u32 	%r4, %ntid.x;
	mov.u32 	%r5, %tid.x;
	mad.lo.s32 	%r1, %r3, %r4, %r5;
	setp.ge.s32 	%p1, %r1, %r2;
	@%p1 bra 	$L__BB0_2;
	cvta.to.global.u64 	%rd4, %rd1;
	cvta.to.global.u64 	%rd5, %rd2;
	cvta.to.global.u64 	%rd6, %rd3;
	mul.lo.s32 	%r6, %r1, 3;
	mul.wide.s32 	%rd7, %r6, 4;
	add.s64 	%rd8, %rd4, %rd7;
	ld.global.f32 	%f1, [%rd8];
	ld.global.f32 	%f2, [%rd8+4];
	ld.global.f32 	%f3, [%rd8+8];
	mul.lo.s32 	%r7, %r1, 6;
	mul.wide.s32 	%rd9, %r7, 4;
	add.s64 	%rd10, %rd5, %rd9;
	ld.global.f32 	%f4, [%rd10];
	ld.global.f32 	%f5, [%rd10+4];
	ld.global.f32 	%f6, [%rd10+8];
	ld.global.f32 	%f7, [%rd10+12];
	ld.global.f32 	%f8, [%rd10+16];
	ld.global.f32 	%f9, [%rd10+20];
	mul.f32 	%f10, %f4, %f7;
	add.f32 	%f11, %f8, %f8;
	mul.f32 	%f12, %f6, %f11;
	mul.f32 	%f13, %f5, %f12;
	fma.rn.f32 	%f14, %f10, %f9, %f13;
	mul.f32 	%f15, %f8, %f8;
	mul.f32 	%f16, %f4, %f15;
	sub.f32 	%f17, %f14, %f16;
	mul.f32 	%f18, %f6, %f6;
	mul.f32 	%f19, %f18, %f7;
	sub.f32 	%f20, %f17, %f19;
	mul.f32 	%f21, %f5, %f5;
	mul.f32 	%f22, %f21, %f9;
	sub.f32 	%f23, %f20, %f22;
	add.f32 	%f24, %f23, 0f179ABE15;
	rcp.rn.f32 	%f25, %f24;
	mul.f32 	%f26, %f7, %f9;
	sub.f32 	%f27, %f26, %f15;
	mul.f32 	%f28, %f27, %f25;
	mul.f32 	%f29, %f6, %f8;
	mul.f32 	%f30, %f5, %f9;
	sub.f32 	%f31, %f29, %f30;
	mul.f32 	%f32, %f31, %f25;
	mul.f32 	%f33, %f5, %f8;
	mul.f32 	%f34, %f6, %f7;
	sub.f32 	%f35, %f33, %f34;
	mul.f32 	%f36, %f35, %f25;
	mul.f32 	%f37, %f4, %f9;
	sub.f32 	%f38, %f37, %f18;
	mul.f32 	%f39, %f38, %f25;
	mul.f32 	%f40, %f5, %f6;
	mul.f32 	%f41, %f4, %f8;
	sub.f32 	%f42, %f40, %f41;
	mul.f32 	%f43, %f42, %f25;
	sub.f32 	%f44, %f10, %f21;
	mul.f32 	%f45, %f44, %f25;
	mul.f32 	%f46, %f1, %f1;
	mul.f32 	%f47, %f2, %f2;
	mul.f32 	%f48, %f47, %f39;
	fma.rn.f32 	%f49, %f46, %f28, %f48;
	mul.f32 	%f50, %f3, %f3;
	fma.rn.f32 	%f51, %f50, %f45, %f49;
	mul.f32 	%f52, %f51, 0fBF000000;
	mul.f32 	%f53, %f1, %f2;
	mul.f32 	%f54, %f53, %f32;
	sub.f32 	%f55, %f52, %f54;
	mul.f32 	%f56, %f1, %f3;
	mul.f32 	%f57, %f56, %f36;
	sub.f32 	%f58, %f55, %f57;
	mul.f32 	%f59, %f2, %f3;
	mul.f32 	%f60, %f59, %f43;
	sub.f32 	%f61, %f58, %f60;
	setp.gt.f32 	%p2, %f61, 0f00000000;
	selp.f32 	%f62, 0fD01502F9, %f61, %p2;
	fma.rn.f32 	%f63, %f62, 0f3BBB989D, 0f3F000000;
	cvt.sat.f32.f32 	%f64, %f63;
	mov.f32 	%f65, 0f4B400001;
	mov.f32 	%f66, 0f437C0000;
	fma.rm.f32 	%f67, %f64, %f66, %f65;
	add.f32 	%f68, %f67, 0fCB40007F;
	neg.f32 	%f69, %f68;
	fma.rn.f32 	%f70, %f62, 0f3FB8AA3B, %f69;
	fma.rn.f32 	%f71, %f62, 0f32A57060, %f70;
	mov.b32 	%r8, %f67;
	shl.b32 	%r9, %r8, 23;
	mov.b32 	%f72, %r9;
	ex2.approx.ftz.f32 	%f73, %f71;
	mul.f32 	%f74, %f73, %f72;
	mul.wide.s32 	%rd11, %r1, 4;
	add.s64 	%rd12, %rd6, %rd11;
	st.global.f32 	[%rd12], %f74;
$L__BB0_2:
	ret;

}


// ===== COMPILED SASS (sm_100) =====

	.target	sm_100

	.elftype	@"ET_EXEC"


//--------------------- .note.nv.tkinfo           --------------------------
	.section	.note.nv.tkinfo,"",@"SHT_NOTE"
	.sectionflags	@"SHF_NOTE_NV_TKINFO"
	.tkinfo
        /*0018*/ 	.word	0x00000002
        /*0030*/ 	.string	""
        /*0030*/ 	.string	"ptxas"
        /*0030*/ 	.string	"Cuda compilation tools, release 13.0, V13.0.88"
        /*0030*/ 	.string	"Build cuda_13.0.r13.0/compiler.36424714_0"
        /*0030*/ 	.string	"-arch sm_100 -m 64 "



//--------------------- .note.nv.cuinfo           --------------------------
	.section	.note.nv.cuinfo,"",@"SHT_NOTE"
	.sectionflags	@"SHF_NOTE_NV_CUINFO"
        /*0018*/ 	.short	0x0002
        /*001a*/ 	.short	0x0064
        /*001c*/ 	.short	0x0082
	.zero		2


//--------------------- .nv.info                  --------------------------
	.section	.nv.info,"",@"SHT_CUDA_INFO"
	.align	4


	//----- nvinfo : EIATTR_REGCOUNT
	.align		4
        /*0000*/ 	.byte	0x04, 0x2f
        /*0002*/ 	.short	(.L_1 - .L_0)
	.align		4
.L_0:
        /*0004*/ 	.word	index@(_Z21gaussian_3d_coeff_gpuPKfS0_Pfi)
        /*0008*/ 	.word	0x0000001b


	//----- nvinfo : EIATTR_FRAME_SIZE
	.align		4
.L_1:
        /*000c*/ 	.byte	0x04, 0x11
        /*000e*/ 	.short	(.L_3 - .L_2)
	.align		4
.L_2:
        /*0010*/ 	.word	index@($__internal_0_$__cuda_sm20_rcp_rn_f32_slowpath)
        /*0014*/ 	.word	0x00000000


	//----- nvinfo : EIATTR_FRAME_SIZE
	.align		4
.L_3:
        /*0018*/ 	.byte	0x04, 0x11
        /*001a*/ 	.short	(.L_5 - .L_4)
	.align		4
.L_4:
        /*001c*/ 	.word	index@(_Z21gaussian_3d_coeff_gpuPKfS0_Pfi)
        /*0020*/ 	.word	0x00000000


	//----- nvinfo : EIATTR_MIN_STACK_SIZE
	.align		4
.L_5:
        /*0024*/ 	.byte	0x04, 0x12
        /*0026*/ 	.short	(.L_7 - .L_6)
	.align		4
.L_6:
        /*0028*/ 	.word	index@(_Z21gaussian_3d_coeff_gpuPKfS0_Pfi)
        /*002c*/ 	.word	0x00000000
.L_7:


//--------------------- .nv.compat                --------------------------
	.section	.nv.compat,"",@"SHT_CUDA_COMPAT_INFO"
	.align	4
        /*0000*/ 	.byte	0x02, 0x09, 0x00, 0x00, 0x02, 0x02, 0x01, 0x00, 0x02, 0x05, 0x05, 0x00, 0x03, 0x07, 0x01, 0x01
        /*0010*/ 	.byte	0x02, 0x03, 0x00, 0x00, 0x02, 0x06, 0x01, 0x00, 0x04, 0x0b, 0x08, 0x00, 0x09, 0x00, 0x00, 0x00
        /*0020*/ 	.byte	0x00, 0x00, 0x00, 0x00


//--------------------- .nv.info._Z21gaussian_3d_coeff_gpuPKfS0_Pfi --------------------------
	.section	.nv.info._Z21gaussian_3d_coeff_gpuPKfS0_Pfi,"",@"SHT_CUDA_INFO"
	.sectionflags	@""
	.align	4


	//----- nvinfo : EIATTR_CUDA_API_VERSION
	.align		4
        /*0000*/ 	.byte	0x04, 0x37
        /*0002*/ 	.short	(.L_9 - .L_8)
.L_8:
        /*0004*/ 	.word	0x00000082


	//----- nvinfo : EIATTR_KPARAM_INFO
	.align		4
.L_9:
        /*0008*/ 	.byte	0x04, 0x17
        /*000a*/ 	.short	(.L_11 - .L_10)
.L_10:
        /*000c*/ 	.word	0x00000000
        /*0010*/ 	.short	0x0003
        /*0012*/ 	.short	0x0018
        /*0014*/ 	.byte	0x00, 0xf0, 0x11, 0x00


	//----- nvinfo : EIATTR_KPARAM_INFO
	.align		4
.L_11:
        /*0018*/ 	.byte	0x04, 0x17
        /*001a*/ 	.short	(.L_13 - .L_12)
.L_12:
        /*001c*/ 	.word	0x00000000
        /*0020*/ 	.short	0x0002
        /*0022*/ 	.short	0x0010
        /*0024*/ 	.byte	0x00, 0xf5, 0x21, 0x00


	//----- nvinfo : EIATTR_KPARAM_INFO
	.align		4
.L_13:
        /*0028*/ 	.byte	0x04, 0x17
        /*002a*/ 	.short	(.L_15 - .L_14)
.L_14:
        /*002c*/ 	.word	0x00000000
        /*0030*/ 	.short	0x0001
        /*0032*/ 	.short	0x0008
        /*0034*/ 	.byte	0x00, 0xf5, 0x21, 0x00


	//----- nvinfo : EIATTR_KPARAM_INFO
	.align		4
.L_15:
        /*0038*/ 	.byte	0x04, 0x17
        /*003a*/ 	.short	(.L_17 - .L_16)
.L_16:
        /*003c*/ 	.word	0x00000000
        /*0040*/ 	.short	0x0000
        /*0042*/ 	.short	0x0000
        /*0044*/ 	.byte	0x00, 0xf5, 0x21, 0x00


	//----- nvinfo : EIATTR_SPARSE_MMA_MASK
	.align		4
.L_17:
        /*0048*/ 	.byte	0x03, 0x50
        /*004a*/ 	.short	0x0000


	//----- nvinfo : EIATTR_MAXREG_COUNT
	.align		4
        /*004c*/ 	.byte	0x03, 0x1b
        /*004e*/ 	.short	0x00ff


	//----- nvinfo : EIATTR_MERCURY_ISA_VERSION
	.align		4
        /*0050*/ 	.byte	0x03, 0x5f
        /*0052*/ 	.short	0x0101


	//----- nvinfo : EIATTR_VRC_CTA_INIT_COUNT
	.align		4
        /*0054*/ 	.byte	0x02, 0x4a
	.zero		1
	.zero		1


	//----- nvinfo : EIATTR_EXIT_INSTR_OFFSETS
	.align		4
        /*0058*/ 	.byte	0x04, 0x1c
        /*005a*/ 	.short	(.L_19 - .L_18)


	//   ....[0]....
.L_18:
        /*005c*/ 	.word	0x00000070


	//   ....[1]....
        /*0060*/ 	.word	0x000005c0


	//----- nvinfo : EIATTR_CRS_STACK_SIZE
	.align		4
.L_19:
        /*0064*/ 	.byte	0x04, 0x1e
        /*0066*/ 	.short	(.L_21 - .L_20)
.L_20:
        /*0068*/ 	.word	0x00000000


	//----- nvinfo : EIATTR_CBANK_PARAM_SIZE
	.align		4
.L_21:
        /*006c*/ 	.byte	0x03, 0x19
        /*006e*/ 	.short	0x001c


	//----- nvinfo : EIATTR_PARAM_CBANK
	.align		4
        /*0070*/ 	.byte	0x04, 0x0a
        /*0072*/ 	.short	(.L_23 - .L_22)
	.align		4
.L_22:
        /*0074*/ 	.word	index@(.nv.constant0._Z21gaussian_3d_coeff_gpuPKfS0_Pfi)
        /*0078*/ 	.short	0x0380
        /*007a*/ 	.short	0x001c


	//----- nvinfo : EIATTR_SW_WAR
	.align		4
.L_23:
        /*007c*/ 	.byte	0x04, 0x36
        /*007e*/ 	.short	(.L_25 - .L_24)
.L_24:
        /*0080*/ 	.word	0x00000008
.L_25:


//--------------------- .nv.callgraph             --------------------------
	.section	.nv.callgraph,"",@"SHT_CUDA_CALLGRAPH"
	.align	4
	.sectionentsize	8
	.align		4
        /*0000*/ 	.word	0x00000000
	.align		4
        /*0004*/ 	.word	0xffffffff
	.align		4
        /*0008*/ 	.word	0x00000000
	.align		4
        /*000c*/ 	.word	0xfffffffe
	.align		4
        /*0010*/ 	.word	0x00000000
	.align		4
        /*0014*/ 	.word	0xfffffffd
	.align		4
        /*0018*/ 	.word	0x00000000
	.align		4
        /*001c*/ 	.word	0xfffffffc


//--------------------- .text._Z21gaussian_3d_coeff_gpuPKfS0_Pfi --------------------------
	.section	.text._Z21gaussian_3d_coeff_gpuPKfS0_Pfi,"ax",@progbits
	.align	128
        .global         _Z21gaussian_3d_coeff_gpuPKfS0_Pfi
        .type           _Z21gaussian_3d_coeff_gpuPKfS0_Pfi,@function
        .size           _Z21gaussian_3d_coeff_gpuPKfS0_Pfi,(.L_x_8 - _Z21gaussian_3d_coeff_gpuPKfS0_Pfi)
        .other          _Z21gaussian_3d_coeff_gpuPKfS0_Pfi,@"STO_CUDA_ENTRY STV_DEFAULT"
_Z21gaussian_3d_coeff_gpuPKfS0_Pfi:
.text._Z21gaussian_3d_coeff_gpuPKfS0_Pfi:
[----:B------:R-:W-:Y:S01]  /*0000*/  LDC R1, c[0x0][0x37c] ;  /* 0x0000df00ff017b82 */ /* 0x000fe20000000800 */
[----:B------:R-:W0:Y:S07]  /*0010*/  S2R R3, SR_TID.X ;  /* 0x0000000000037919 */ /* 0x000e2e0000002100 */
[----:B------:R-:W0:Y:S01]  /*0020*/  S2UR UR4, SR_CTAID.X ;  /* 0x00000000000479c3 */ /* 0x000e220000002500 */
[----:B------:R-:W1:Y:S07]  /*0030*/  LDCU UR5, c[0x0][0x398] ;  /* 0x00007300ff0577ac */ /* 0x000e6e0008000800 */
[----:B------:R-:W0:Y:S02]  /*0040*/  LDC R4, c[0x0][0x360] ;  /* 0x0000d800ff047b82 */ /* 0x000e240000000800 */
[----:B0-----:R-:W-:-:S05]  /*0050*/  IMAD R4, R4, UR4, R3 ;  /* 0x0000000404047c24 */ /* 0x001fca000f8e0203 */
[----:B-1----:R-:W-:-:S13]  /*0060*/  ISETP.GE.AND P0, PT, R4, UR5, PT ;  /* 0x0000000504007c0c */ /* 0x002fda000bf06270 */
[----:B------:R-:W-:Y:S05]  /*0070*/  @P0 EXIT ;  /* 0x000000000000094d */ /* 0x000fea0003800000 */
[----:B------:R-:W0:Y:S01]  /*0080*/  LDC.64 R16, c[0x0][0x388] ;  /* 0x0000e200ff107b82 */ /* 0x000e220000000a00 */
[----:B------:R-:W1:Y:S01]  /*0090*/  LDCU.64 UR4, c[0x0][0x358] ;  /* 0x00006b00ff0477ac */ /* 0x000e620008000a00 */
[----:B------:R-:W-:-:S04]  /*00a0*/  IMAD R3, R4, 0x6, RZ ;  /* 0x0000000604037824 */ /* 0x000fc800078e02ff */
[----:B0-----:R-:W-:Y:S02]  /*00b0*/  IMAD.WIDE R16, R3, 0x4, R16 ;  /* 0x0000000403107825 */ /* 0x001fe400078e0210 */
[----:B------:R-:W0:Y:S03]  /*00c0*/  LDC.64 R2, c[0x0][0x380] ;  /* 0x0000e000ff027b82 */ /* 0x000e260000000a00 */
[----:B-1----:R-:W2:Y:S04]  /*00d0*/  LDG.E R5, desc[UR4][R16.64+0x10] ;  /* 0x0000100410057981 */ /* 0x002ea8000c1e1900 */
[----:B------:R-:W3:Y:S04]  /*00e0*/  LDG.E R6, desc[UR4][R16.64+0x8] ;  /* 0x0000080410067981 */ /* 0x000ee8000c1e1900 */
[----:B------:R-:W4:Y:S04]  /*00f0*/  LDG.E R8, desc[UR4][R16.64] ;  /* 0x0000000410087981 */ /* 0x000f28000c1e1900 */
[----:B------:R-:W4:Y:S04]  /*0100*/  LDG.E R7, desc[UR4][R16.64+0xc] ;  /* 0x00000c0410077981 */ /* 0x000f28000c1e1900 */
[----:B------:R-:W4:Y:S04]  /*0110*/  LDG.E R9, desc[UR4][R16.64+0x4] ;  /* 0x0000040410097981 */ /* 0x000f28000c1e1900 */
[----:B------:R1:W4:Y:S01]  /*0120*/  LDG.E R10, desc[UR4][R16.64+0x14] ;  /* 0x00001404100a7981 */ /* 0x000322000c1e1900 */
[----:B------:R-:W-:-:S05]  /*0130*/  LEA R11, R4, R4, 0x1 ;  /* 0x00000004040b7211 */ /* 0x000fca00078e08ff */
[----:B0-----:R-:W-:-:S05]  /*0140*/  IMAD.WIDE R2, R11, 0x4, R2 ;  /* 0x000000040b027825 */ /* 0x001fca00078e0202 */
[----:B------:R0:W5:Y:S04]  /*0150*/  LDG.E R11, desc[UR4][R2.64] ;  /* 0x00000004020b7981 */ /* 0x000168000c1e1900 */
[----:B------:R0:W5:Y:S04]  /*0160*/  LDG.E R12, desc[UR4][R2.64+0x4] ;  /* 0x00000404020c7981 */ /* 0x000168000c1e1900 */
[----:B------:R0:W5:Y:S01]  /*0170*/  LDG.E R13, desc[UR4][R2.64+0x8] ;  /* 0x00000804020d7981 */ /* 0x000162000c1e1900 */
[----:B------:R-:W-:Y:S01]  /*0180*/  BSSY.RECONVERGENT B0, `(.L_x_0) ;  /* 0x0000018000007945 */ /* 0x000fe20003800200 */
[C---:B--2---:R-:W-:Y:S01]  /*0190*/  FADD R15, R5.reuse, R5 ;  /* 0x00000005050f7221 */ /* 0x044fe20000000000 */
[----:B------:R-:W-:-:S03]  /*01a0*/  FMUL R14, R5, R5 ;  /* 0x00000005050e7220 */ /* 0x000fc60000400000 */
[C---:B---3--:R-:W-:Y:S01]  /*01b0*/  FMUL R0, R6.reuse, R15 ;  /* 0x0000000f06007220 */ /* 0x048fe20000400000 */
[----:B-1----:R-:W-:Y:S01]  /*01c0*/  FMUL R17, R6, R6 ;  /* 0x0000000606117220 */ /* 0x002fe20000400000 */
[----:B----4-:R-:W-:Y:S02]  /*01d0*/  FMUL R15, R8, R7 ;  /* 0x00000007080f7220 */ /* 0x010fe40000400000 */
[C---:B------:R-:W-:Y:S01]  /*01e0*/  FMUL R19, R9.reuse, R0 ;  /* 0x0000000009137220 */ /* 0x040fe20000400000 */
[----:B------:R-:W-:-:S03]  /*01f0*/  FMUL R16, R9, R9 ;  /* 0x0000000909107220 */ /* 0x000fc60000400000 */
[----:B------:R-:W-:-:S04]  /*0200*/  FFMA R19, R10, R15, R19 ;  /* 0x0000000f0a137223 */ /* 0x000fc80000000013 */
[----:B------:R-:W-:-:S04]  /*0210*/  FFMA R0, -R8, R14, R19 ;  /* 0x0000000e08007223 */ /* 0x000fc80000000113 */
[----:B------:R-:W-:-:S04]  /*0220*/  FFMA R19, R7, -R17, R0 ;  /* 0x8000001107137223 */ /* 0x000fc80000000000 */
[----:B------:R-:W-:-:S04]  /*0230*/  FFMA R19, R10, -R16, R19 ;  /* 0x800000100a137223 */ /* 0x000fc80000000013 */
[----:B------:R-:W-:-:S05]  /*0240*/  FADD R19, R19, 1.0000000195414813783e-24 ;  /* 0x179abe1513137421 */ /* 0x000fca0000000000 */
[----:B------:R-:W-:-:S04]  /*0250*/  IADD3 R0, PT, PT, R19, 0x1800000, RZ ;  /* 0x0180000013007810 */ /* 0x000fc80007ffe0ff */
[----:B------:R-:W-:-:S04]  /*0260*/  LOP3.LUT R0, R0, 0x7f800000, RZ, 0xc0, !PT ;  /* 0x7f80000000007812 */ /* 0x000fc800078ec0ff */
[----:B------:R-:W-:-:S13]  /*0270*/  ISETP.GT.U32.AND P0, PT, R0, 0x1ffffff, PT ;  /* 0x01ffffff0000780c */ /* 0x000fda0003f04070 */
[----:B0-----:R-:W-:Y:S05]  /*0280*/  @P0 BRA `(.L_x_1) ;  /* 0x00000000000c0947 */ /* 0x001fea0003800000 */
[----:B------:R-:W-:-:S07]  /*0290*/  MOV R18, 0x2b0 ;  /* 0x000002b000127802 */ /* 0x000fce0000000f00 */
[----:B-----5:R-:W-:Y:S05]  /*02a0*/  CALL.REL.NOINC `($__internal_0_$__cuda_sm20_rcp_rn_f32_slowpath) ;  /* 0x0000000000c87944 */ /* 0x020fea0003c00000 */
[----:B------:R-:W-:Y:S05]  /*02b0*/  BRA `(.L_x_2) ;  /* 0x0000000000107947 */ /* 0x000fea0003800000 */
.L_x_1:
[----:B------:R-:W0:Y:S02]  /*02c0*/  MUFU.RCP R0, R19 ;  /* 0x0000001300007308 */ /* 0x000e240000001000 */
[----:B0-----:R-:W-:-:S04]  /*02d0*/  FFMA R2, R19, R0, -1 ;  /* 0xbf80000013027423 */ /* 0x001fc80000000000 */
[----:B------:R-:W-:-:S04]  /*02e0*/  FADD.FTZ R3, -R2, -RZ ;  /* 0x800000ff02037221 */ /* 0x000fc80000010100 */
[----:B------:R-:W-:-:S07]  /*02f0*/  FFMA R0, R0, R3, R0 ;  /* 0x0000000300007223 */ /* 0x000fce0000000000 */
.L_x_2:
[----:B------:R-:W-:Y:S05]  /*0300*/  BSYNC.RECONVERGENT B0 ;  /* 0x0000000000007941 */ /* 0x000fea0003800200 */
.L_x_0:
[----:B------:R-:W-:Y:S01]  /*0310*/  FFMA R17, R8, R10, -R17 ;  /* 0x0000000a08117223 */ /* 0x000fe20000000811 */
[----:B-----5:R-:W-:Y:S01]  /*0320*/  FMUL R19, R12, R12 ;  /* 0x0000000c0c137220 */ /* 0x020fe20000400000 */
[----:B------:R-:W-:Y:S01]  /*0330*/  FFMA R3, R7, R10, -R14 ;  /* 0x0000000a07037223 */ /* 0x000fe2000000080e */
[----:B------:R-:W-:Y:S01]  /*0340*/  FADD R15, R15, -R16 ;  /* 0x800000100f0f7221 */ /* 0x000fe20000000000 */
[----:B------:R-:W-:Y:S01]  /*0350*/  FMUL R2, R17, R0 ;  /* 0x0000000011027220 */ /* 0x000fe20000400000 */
[----:B------:R-:W-:Y:S01]  /*0360*/  FMUL R17, R9, R10 ;  /* 0x0000000a09117220 */ /* 0x000fe20000400000 */
[----:B------:R-:W-:Y:S01]  /*0370*/  FMUL R3, R3, R0 ;  /* 0x0000000003037220 */ /* 0x000fe20000400000 */
[C---:B------:R-:W-:Y:S01]  /*0380*/  FMUL R16, R11.reuse, R12 ;  /* 0x0000000c0b107220 */ /* 0x040fe20000400000 */
[----:B------:R-:W-:Y:S01]  /*0390*/  FMUL R10, R2, R19 ;  /* 0x00000013020a7220 */ /* 0x000fe20000400000 */
[----:B------:R-:W-:Y:S01]  /*03a0*/  FMUL R2, R11, R11 ;  /* 0x0000000b0b027220 */ /* 0x000fe20000400000 */
[C---:B------:R-:W-:Y:S01]  /*03b0*/  FFMA R17, R6.reuse, R5, -R17 ;  /* 0x0000000506117223 */ /* 0x040fe20000000811 */
[----:B------:R-:W-:Y:S01]  /*03c0*/  FMUL R14, R13, R13 ;  /* 0x0000000d0d0e7220 */ /* 0x000fe20000400000 */
[----:B------:R-:W-:Y:S01]  /*03d0*/  FMUL R15, R15, R0 ;  /* 0x000000000f0f7220 */ /* 0x000fe20000400000 */
[----:B------:R-:W-:Y:S01]  /*03e0*/  FFMA R10, R3, R2, R10 ;  /* 0x00000002030a7223 */ /* 0x000fe2000000000a */
[----:B------:R-:W-:Y:S01]  /*03f0*/  FMUL R17, R17, R0 ;  /* 0x0000000011117220 */ /* 0x000fe20000400000 */
[----:B------:R-:W-:Y:S01]  /*0400*/  FMUL R2, R6, R7 ;  /* 0x0000000706027220 */ /* 0x000fe20000400000 */
[-C--:B------:R-:W-:Y:S01]  /*0410*/  FMUL R3, R8, R5.reuse ;  /* 0x0000000508037220 */ /* 0x080fe20000400000 */
[----:B------:R-:W-:Y:S01]  /*0420*/  FFMA R10, R15, R14, R10 ;  /* 0x0000000e0f0a7223 */ /* 0x000fe2000000000a */
[----:B------:R-:W-:Y:S01]  /*0430*/  FMUL R17, R17, R16 ;  /* 0x0000001011117220 */ /* 0x000fe20000400000 */
[C---:B------:R-:W-:Y:S01]  /*0440*/  FFMA R5, R9.reuse, R5, -R2 ;  /* 0x0000000509057223 */ /* 0x040fe20000000802 */
[----:B------:R-:W-:Y:S01]  /*0450*/  FFMA R3, R9, R6, -R3 ;  /* 0x0000000609037223 */ /* 0x000fe20000000803 */
[-C--:B------:R-:W-:Y:S01]  /*0460*/  FMUL R11, R11, R13.reuse ;  /* 0x0000000d0b0b7220 */ /* 0x080fe20000400000 */
[----:B------:R-:W-:Y:S01]  /*0470*/  FFMA R10, R10, -0.5, -R17 ;  /* 0xbf0000000a0a7823 */ /* 0x000fe20000000811 */
[-C--:B------:R-:W-:Y:S01]  /*0480*/  FMUL R5, R5, R0.reuse ;  /* 0x0000000005057220 */ /* 0x080fe20000400000 */
[----:B------:R-:W-:Y:S01]  /*0490*/  FMUL R12, R12, R13 ;  /* 0x0000000d0c0c7220 */ /* 0x000fe20000400000 */
[----:B------:R-:W-:-:S02]  /*04a0*/  FMUL R3, R3, R0 ;  /* 0x0000000003037220 */ /* 0x000fc40000400000 */
[----:B------:R-:W-:Y:S01]  /*04b0*/  FFMA R10, R5, -R11, R10 ;  /* 0x8000000b050a7223 */ /* 0x000fe2000000000a */
[----:B------:R-:W-:-:S03]  /*04c0*/  HFMA2 R5, -RZ, RZ, 0.96630859375, -0.0022525787353515625 ;  /* 0x3bbb989dff057431 */ /* 0x000fc600000001ff */
[----:B------:R-:W-:-:S05]  /*04d0*/  FFMA R3, R3, -R12, R10 ;  /* 0x8000000c03037223 */ /* 0x000fca000000000a */
[----:B------:R-:W-:-:S04]  /*04e0*/  FSETP.GT.AND P0, PT, R3, RZ, PT ;  /* 0x000000ff0300720b */ /* 0x000fc80003f04000 */
[----:B------:R-:W-:Y:S02]  /*04f0*/  FSEL R0, R3, -1.00000000000000000000e+10, !P0 ;  /* 0xd01502f903007808 */ /* 0x000fe40004000000 */
[----:B------:R-:W-:-:S03]  /*0500*/  MOV R3, 0x437c0000 ;  /* 0x437c000000037802 */ /* 0x000fc60000000f00 */
[----:B------:R-:W-:-:S04]  /*0510*/  FFMA.SAT R2, R0, R5, 0.5 ;  /* 0x3f00000000027423 */ /* 0x000fc80000002005 */
[----:B------:R-:W-:Y:S02]  /*0520*/  FFMA.RM R5, R2, R3, 12582913 ;  /* 0x4b40000102057423 */ /* 0x000fe40000004003 */
[----:B------:R-:W0:Y:S02]  /*0530*/  LDC.64 R2, c[0x0][0x390] ;  /* 0x0000e400ff027b82 */ /* 0x000e240000000a00 */
[----:B------:R-:W-:-:S04]  /*0540*/  FADD R7, R5, -12583039 ;  /* 0xcb40007f05077421 */ /* 0x000fc80000000000 */
[----:B------:R-:W-:-:S04]  /*0550*/  FFMA R7, R0, 1.4426950216293334961, -R7 ;  /* 0x3fb8aa3b00077823 */ /* 0x000fc80000000807 */
[----:B------:R-:W-:Y:S01]  /*0560*/  FFMA R7, R0, 1.925963033500011079e-08, R7 ;  /* 0x32a5706000077823 */ /* 0x000fe20000000007 */
[----:B------:R-:W-:-:S05]  /*0570*/  SHF.L.U32 R0, R5, 0x17, RZ ;  /* 0x0000001705007819 */ /* 0x000fca00000006ff */
[----:B------:R-:W1:Y:S01]  /*0580*/  MUFU.EX2 R7, R7 ;  /* 0x0000000700077308 */ /* 0x000e620000000800 */
[----:B0-----:R-:W-:-:S04]  /*0590*/  IMAD.WIDE R4, R4, 0x4, R2 ;  /* 0x0000000404047825 */ /* 0x001fc800078e0202 */
[----:B-1----:R-:W-:-:S05]  /*05a0*/  FMUL R3, R0, R7 ;  /* 0x0000000700037220 */ /* 0x002fca0000400000 */
[----:B------:R-:W-:Y:S01]  /*05b0*/  STG.E desc[UR4][R4.64], R3 ;  /* 0x0000000304007986 */ /* 0x000fe2000c101904 */
[----:B------:R-:W-:Y:S05]  /*05c0*/  EXIT ;  /* 0x000000000000794d */ /* 0x000fea0003800000 */
        .weak           $__internal_0_$__cuda_sm20_rcp_rn_f32_slowpath
        .type           $__internal_0_$__cuda_sm20_rcp_rn_f32_slowpath,@function
        .size           $__internal_0_$__cuda_sm20_rcp_rn_f32_slowpath,(.L_x_8 - $__internal_0_$__cuda_sm20_rcp_rn_f32_slowpath)
$__internal_0_$__cuda_sm20_rcp_rn_f32_slowpath:
[----:B------:R-:W-:Y:S01]  /*05d0*/  SHF.L.U32 R2, R19, 0x1, RZ ;  /* 0x0000000113027819 */ /* 0x000fe200000006ff */
[----:B------:R-:W-:Y:S01]  /*05e0*/  BSSY.RECONVERGENT B1, `(.L_x_3) ;  /* 0x0000031000017945 */ /* 0x000fe20003800200 */
[----:B------:R-:W-:Y:S02]  /*05f0*/  MOV R0, R19 ;  /* 0x0000001300007202 */ /* 0x000fe40000000f00 */
[----:B------:R-:W-:-:S04]  /*0600*/  SHF.R.U32.HI R2, RZ, 0x18, R2 ;  /* 0x00000018ff027819 */ /* 0x000fc80000011602 */
[----:B------:R-:W-:-:S13]  /*0610*/  ISETP.NE.U32.AND P0, PT, R2, RZ, PT ;  /* 0x000000ff0200720c */ /* 0x000fda0003f05070 */
[----:B------:R-:W-:Y:S05]  /*0620*/  @P0 BRA `(.L_x_4) ;  /* 0x0000000000280947 */ /* 0x000fea0003800000 */
[----:B------:R-:W-:-:S04]  /*0630*/  SHF.L.U32 R2, R0, 0x1, RZ ;  /* 0x0000000100027819 */ /* 0x000fc800000006ff */
[----:B------:R-:W-:-:S13]  /*0640*/  ISETP.NE.AND P0, PT, R2, RZ, PT ;  /* 0x000000ff0200720c */ /* 0x000fda0003f05270 */
[----:B------:R-:W-:Y:S01]  /*0650*/  @P0 FFMA R19, R0, 1.84467440737095516160e+19, RZ ;  /* 0x5f80000000130823 */ /* 0x000fe200000000ff */
[----:B------:R-:W-:Y:S08]  /*0660*/  @!P0 MUFU.RCP R3, R0 ;  /* 0x0000000000038308 */ /* 0x000ff00000001000 */
[----:B------:R-:W0:Y:S02]  /*0670*/  @P0 MUFU.RCP R2, R19 ;  /* 0x0000001300020308 */ /* 0x000e240000001000 */
[----:B0-----:R-:W-:-:S04]  /*0680*/  @P0 FFMA R20, R19, R2, -1 ;  /* 0xbf80000013140423 */ /* 0x001fc80000000002 */
[----:B------:R-:W-:-:S04]  /*0690*/  @P0 FADD.FTZ R21, -R20, -RZ ;  /* 0x800000ff14150221 */ /* 0x000fc80000010100 */
[----:B------:R-:W-:-:S04]  /*06a0*/  @P0 FFMA R2, R2, R21, R2 ;  /* 0x0000001502020223 */ /* 0x000fc80000000002 */
[----:B------:R-:W-:Y:S01]  /*06b0*/  @P0 FFMA R3, R2, 1.84467440737095516160e+19, RZ ;  /* 0x5f80000002030823 */ /* 0x000fe200000000ff */
[----:B------:R-:W-:Y:S06]  /*06c0*/  BRA `(.L_x_5) ;  /* 0x0000000000887947 */ /* 0x000fec0003800000 */
.L_x_4:
[----:B------:R-:W-:-:S04]  /*06d0*/  IADD3 R3, PT, PT, R2, -0xfd, RZ ;  /* 0xffffff0302037810 */ /* 0x000fc80007ffe0ff */
[----:B------:R-:W-:-:S13]  /*06e0*/  ISETP.GT.U32.AND P0, PT, R3, 0x1, PT ;  /* 0x000000010300780c */ /* 0x000fda0003f04070 */
[----:B------:R-:W-:Y:S05]  /*06f0*/  @P0 BRA `(.L_x_6) ;  /* 0x0000000000780947 */ /* 0x000fea0003800000 */
[----:B------:R-:W-:Y:S01]  /*0700*/  LOP3.LUT R19, R0, 0x7fffff, RZ, 0xc0, !PT ;  /* 0x007fffff00137812 */ /* 0x000fe200078ec0ff */
[----:B------:R-:W-:-:S03]  /*0710*/  HFMA2 R24, -RZ, RZ, 0, 1.78813934326171875e-07 ;  /* 0x00000003ff187431 */ /* 0x000fc600000001ff */
[----:B------:R-:W-:-:S04]  /*0720*/  LOP3.LUT R19, R19, 0x3f800000, RZ, 0xfc, !PT ;  /* 0x3f80000013137812 */ /* 0x000fc800078efcff */
[----:B------:R-:W0:Y:S01]  /*0730*/  MUFU.RCP R20, R19 ;  /* 0x0000001300147308 */ /* 0x000e220000001000 */
[----:B------:R-:W-:Y:S01]  /*0740*/  SHF.L.U32 R23, R24, R3, RZ ;  /* 0x0000000318177219 */ /* 0x000fe200000006ff */
[----:B0-----:R-:W-:-:S04]  /*0750*/  FFMA R21, R19, R20, -1 ;  /* 0xbf80000013157423 */ /* 0x001fc80000000014 */
[----:B------:R-:W-:-:S04]  /*0760*/  FADD.FTZ R21, -R21, -RZ ;  /* 0x800000ff15157221 */ /* 0x000fc80000010100 */
[CCC-:B------:R-:W-:Y:S01]  /*0770*/  FFMA.RM R22, R20.reuse, R21.reuse, R20.reuse ;  /* 0x0000001514167223 */ /* 0x1c0fe20000004014 */
[----:B------:R-:W-:-:S04]  /*0780*/  FFMA.RP R21, R20, R21, R20 ;  /* 0x0000001514157223 */ /* 0x000fc80000008014 */
[C---:B------:R-:W-:Y:S02]  /*0790*/  LOP3.LUT R20, R22.reuse, 0x7fffff, RZ, 0xc0, !PT ;  /* 0x007fffff16147812 */ /* 0x040fe400078ec0ff */
[----:B------:R-:W-:Y:S02]  /*07a0*/  FSETP.NEU.FTZ.AND P0, PT, R22, R21, PT ;  /* 0x000000151600720b */ /* 0x000fe40003f1d000 */
[----:B------:R-:W-:Y:S02]  /*07b0*/  LOP3.LUT R20, R20, 0x800000, RZ, 0xfc, !PT ;  /* 0x0080000014147812 */ /* 0x000fe400078efcff */
[----:B------:R-:W-:Y:S02]  /*07c0*/  SEL R21, RZ, 0xffffffff, !P0 ;  /* 0xffffffffff157807 */ /* 0x000fe40004000000 */
[----:B------:R-:W-:Y:S02]  /*07d0*/  LOP3.LUT R22, R23, R20, RZ, 0xc0, !PT ;  /* 0x0000001417167212 */ /* 0x000fe400078ec0ff */
[----:B------:R-:W-:-:S02]  /*07e0*/  IADD3 R21, PT, PT, -R21, RZ, RZ ;  /* 0x000000ff15157210 */ /* 0x000fc40007ffe1ff */
[-C--:B------:R-:W-:Y:S02]  /*07f0*/  SHF.R.U32.HI R22, RZ, R3.reuse, R22 ;  /* 0x00000003ff167219 */ /* 0x080fe40000011616 */
[----:B------:R-:W-:Y:S02]  /*0800*/  LOP3.LUT P1, RZ, R21, R3, R20, 0xf8, !PT ;  /* 0x0000000315ff7212 */ /* 0x000fe4000782f814 */
[C---:B------:R-:W-:Y:S02]  /*0810*/  LOP3.LUT P0, RZ, R22.reuse, 0x1, RZ, 0xc0, !PT ;  /* 0x0000000116ff7812 */ /* 0x040fe4000780c0ff */
[----:B------:R-:W-:-:S04]  /*0820*/  LOP3.LUT P2, RZ, R22, 0x2, RZ, 0xc0, !PT ;  /* 0x0000000216ff7812 */ /* 0x000fc8000784c0ff */
[----:B------:R-:W-:Y:S02]  /*0830*/  PLOP3.LUT P0, PT, P0, P1, P2, 0xe0, 0x0 ;  /* 0x000000000000781c */ /* 0x000fe40000703c20 */
[----:B------:R-:W-:Y:S02]  /*0840*/  LOP3.LUT P1, RZ, R0, 0x7fffff, RZ, 0xc0, !PT ;  /* 0x007fffff00ff7812 */ /* 0x000fe4000782c0ff */
[----:B------:R-:W-:-:S04]  /*0850*/  SEL R3, RZ, 0x1, !P0 ;  /* 0x00000001ff037807 */ /* 0x000fc80004000000 */
[----:B------:R-:W-:-:S04]  /*0860*/  IADD3 R3, PT, PT, -R3, RZ, RZ ;  /* 0x000000ff03037210 */ /* 0x000fc80007ffe1ff */
[----:B------:R-:W-:Y:S02]  /*0870*/  ISETP.GE.AND P0, PT, R3, RZ, PT ;  /* 0x000000ff0300720c */ /* 0x000fe40003f06270 */
[----:B------:R-:W-:-:S04]  /*0880*/  IADD3 R3, PT, PT, R2, -0xfc, RZ ;  /* 0xffffff0402037810 */ /* 0x000fc80007ffe0ff */
[----:B------:R-:W-:-:S07]  /*0890*/  SHF.R.U32.HI R3, RZ, R3, R20 ;  /* 0x00000003ff037219 */ /* 0x000fce0000011614 */
[----:B------:R-:W-:-:S04]  /*08a0*/  @!P0 IADD3 R3, PT, PT, R3, 0x1, RZ ;  /* 0x0000000103038810 */ /* 0x000fc80007ffe0ff */
[----:B------:R-:W-:-:S04]  /*08b0*/  @!P1 SHF.L.U32 R3, R3, 0x1, RZ ;  /* 0x0000000103039819 */ /* 0x000fc800000006ff */
[----:B------:R-:W-:Y:S01]  /*08c0*/  LOP3.LUT R3, R3, 0x80000000, R0, 0xf8, !PT ;  /* 0x8000000003037812 */ /* 0x000fe200078ef800 */
[----:B------:R-:W-:Y:S06]  /*08d0*/  BRA `(.L_x_5) ;  /* 0x0000000000047947 */ /* 0x000fec0003800000 */
.L_x_6:
[----:B------:R0:W1:Y:S02]  /*08e0*/  MUFU.RCP R3, R0 ;  /* 0x0000000000037308 */ /* 0x0000640000001000 */
.L_x_5:
[----:B------:R-:W-:Y:S05]  /*08f0*/  BSYNC.RECONVERGENT B1 ;  /* 0x0000000000017941 */ /* 0x000fea0003800200 */
.L_x_3:
[----:B01----:R-:W-:Y:S01]  /*0900*/  MOV R0, R3 ;  /* 0x0000000300007202 */ /* 0x003fe20000000f00 */
[----:B------:R-:W-:Y:S01]  /*0910*/  HFMA2 R3, -RZ, RZ, 0, 0 ;  /* 0x00000000ff037431 */ /* 0x000fe200000001ff */
[----:B------:R-:W-:-:S04]  /*0920*/  MOV R2, R18 ;  /* 0x0000001200027202 */ /* 0x000fc80000000f00 */
[----:B------:R-:W-:Y:S05]  /*0930*/  RET.REL.NODEC R2 `(_Z21gaussian_3d_coeff_gpuPKfS0_Pfi) ;  /* 0xfffffff402b07950 */ /* 0x000fea0003c3ffff */
.L_x_7:
[----:B------:R-:W-:-:S00]  /*0940*/  BRA `(.L_x_7) ;  /* 0xfffffffc00fc7947 */ /* 0x000fc0000383ffff */
[----:B------:R-:W-:-:S00]  /*0950*/  NOP ;  /* 0x0000000000007918 */ /* 0x000fc00000000000 */
        /* <DEDUP_REMOVED lines=10> */
.L_x_8:


//--------------------- .nv.shared.reserved.0     --------------------------
	.section	.nv.shared.reserved.0,"aw",@nobits
	.weak		__nv_reservedSMEM_offset_0_alias
	.size		__nv_reservedSMEM_offset_0_alias, 0, 64
	.other		__nv_reservedSMEM_offset_0_alias,@"STO_CUDA_RESERVED_SHARED STV_DEFAULT"
__nv_reservedSMEM_offset_0_alias:
	.zero		0
	.zero		64


//--------------------- .nv.constant0._Z21gaussian_3d_coeff_gpuPKfS0_Pfi --------------------------
	.section	.nv.constant0._Z21gaussian_3d_coeff_gpuPKfS0_Pfi,"a",@progbits
	.sectionflags	@""
	.align	4
.nv.constant0._Z21gaussian_3d_coeff_gpuPKfS0_Pfi:
	.zero		924


//--------------------- SYMBOLS --------------------------

	.type		.nv.reservedSmem.offset0,@object
	.size		.nv.reservedSmem.offset0,0x4
